//
// Generated by NVIDIA NVVM Compiler
//
// Compiler Build ID: CL-36424714
// Cuda compilation tools, release 13.0, V13.0.88
// Based on NVVM 20.0.0
//

.version 9.0
.target sm_100
.address_size 64

	// .globl	PreSum
// _ZZ6PreSumE6matrix has been demoted
// _ZZ6PreSumE7indexer has been demoted

.visible .entry PreSum(
	.param .u64 .ptr .align 1 PreSum_param_0,
	.param .u64 .ptr .align 1 PreSum_param_1,
	.param .u32 PreSum_param_2,
	.param .u32 PreSum_param_3,
	.param .u32 PreSum_param_4,
	.param .u64 .ptr .align 1 PreSum_param_5
)
{
	.reg .pred 	%p<16>;
	.reg .b32 	%r<58>;
	.reg .b32 	%f<117>;
	.reg .b64 	%rd<21>;
	.reg .b64 	%fd<5>;
	// demoted variable
	.shared .align 4 .b8 _ZZ6PreSumE6matrix[1024];
	// demoted variable
	.shared .align 4 .u32 _ZZ6PreSumE7indexer;
	ld.param.u64 	%rd6, [PreSum_param_0];
	ld.param.u64 	%rd7, [PreSum_param_1];
	ld.param.u32 	%r31, [PreSum_param_4];
	ld.param.u64 	%rd5, [PreSum_param_5];
	cvta.to.global.u64 	%rd1, %rd6;
	cvta.to.global.u64 	%rd2, %rd7;
	mov.u32 	%r32, %tid.x;
	mov.u32 	%r33, %tid.y;
	mov.u32 	%r34, %ntid.x;
	mad.lo.s32 	%r1, %r34, %r33, %r32;
	mov.u32 	%r35, %ntid.y;
	mul.lo.s32 	%r2, %r35, %r34;
	cvt.rn.f64.s32 	%fd1, %r31;
	cvt.rn.f64.u32 	%fd2, %r2;
	div.rn.f64 	%fd3, %fd1, %fd2;
	cvt.rpi.f64.f64 	%fd4, %fd3;
	cvt.rn.f32.f64 	%f15, %fd4;
	cvt.rzi.s32.f32 	%r36, %f15;
	mul.lo.s32 	%r52, %r36, %r1;
	add.s32 	%r37, %r52, %r36;
	min.s32 	%r4, %r37, %r31;
	setp.ge.s32 	%p1, %r52, %r4;
	mov.f32 	%f116, 0f00000000;
	@%p1 bra 	$L__BB0_13;
	sub.s32 	%r5, %r4, %r52;
	and.b32  	%r6, %r5, 15;
	sub.s32 	%r38, %r52, %r4;
	setp.gt.u32 	%p2, %r38, -16;
	mov.f32 	%f116, 0f00000000;
	@%p2 bra 	$L__BB0_4;
	and.b32  	%r39, %r5, -16;
	neg.s32 	%r50, %r39;
	add.s64 	%rd3, %rd2, 32;
	add.s64 	%rd4, %rd1, 32;
	mov.f32 	%f116, 0f00000000;
$L__BB0_3:
	.pragma "nounroll";
	mul.wide.s32 	%rd8, %r52, 4;
	add.s64 	%rd9, %rd3, %rd8;
	add.s64 	%rd10, %rd4, %rd8;
	ld.global.f32 	%f19, [%rd9+-32];
	ld.global.f32 	%f20, [%rd10+-32];
	fma.rn.f32 	%f21, %f19, %f20, %f116;
	ld.global.f32 	%f22, [%rd9+-28];
	ld.global.f32 	%f23, [%rd10+-28];
	fma.rn.f32 	%f24, %f22, %f23, %f21;
	ld.global.f32 	%f25, [%rd9+-24];
	ld.global.f32 	%f26, [%rd10+-24];
	fma.rn.f32 	%f27, %f25, %f26, %f24;
	ld.global.f32 	%f28, [%rd9+-20];
	ld.global.f32 	%f29, [%rd10+-20];
	fma.rn.f32 	%f30, %f28, %f29, %f27;
	ld.global.f32 	%f31, [%rd9+-16];
	ld.global.f32 	%f32, [%rd10+-16];
	fma.rn.f32 	%f33, %f31, %f32, %f30;
	ld.global.f32 	%f34, [%rd9+-12];
	ld.global.f32 	%f35, [%rd10+-12];
	fma.rn.f32 	%f36, %f34, %f35, %f33;
	ld.global.f32 	%f37, [%rd9+-8];
	ld.global.f32 	%f38, [%rd10+-8];
	fma.rn.f32 	%f39, %f37, %f38, %f36;
	ld.global.f32 	%f40, [%rd9+-4];
	ld.global.f32 	%f41, [%rd10+-4];
	fma.rn.f32 	%f42, %f40, %f41, %f39;
	ld.global.f32 	%f43, [%rd9];
	ld.global.f32 	%f44, [%rd10];
	fma.rn.f32 	%f45, %f43, %f44, %f42;
	ld.global.f32 	%f46, [%rd9+4];
	ld.global.f32 	%f47, [%rd10+4];
	fma.rn.f32 	%f48, %f46, %f47, %f45;
	ld.global.f32 	%f49, [%rd9+8];
	ld.global.f32 	%f50, [%rd10+8];
	fma.rn.f32 	%f51, %f49, %f50, %f48;
	ld.global.f32 	%f52, [%rd9+12];
	ld.global.f32 	%f53, [%rd10+12];
	fma.rn.f32 	%f54, %f52, %f53, %f51;
	ld.global.f32 	%f55, [%rd9+16];
	ld.global.f32 	%f56, [%rd10+16];
	fma.rn.f32 	%f57, %f55, %f56, %f54;
	ld.global.f32 	%f58, [%rd9+20];
	ld.global.f32 	%f59, [%rd10+20];
	fma.rn.f32 	%f60, %f58, %f59, %f57;
	ld.global.f32 	%f61, [%rd9+24];
	ld.global.f32 	%f62, [%rd10+24];
	fma.rn.f32 	%f63, %f61, %f62, %f60;
	ld.global.f32 	%f64, [%rd9+28];
	ld.global.f32 	%f65, [%rd10+28];
	fma.rn.f32 	%f116, %f64, %f65, %f63;
	add.s32 	%r52, %r52, 16;
	add.s32 	%r50, %r50, 16;
	setp.ne.s32 	%p3, %r50, 0;
	@%p3 bra 	$L__BB0_3;
$L__BB0_4:
	setp.eq.s32 	%p4, %r6, 0;
	@%p4 bra 	$L__BB0_13;
	and.b32  	%r13, %r5, 7;
	setp.lt.u32 	%p5, %r6, 8;
	@%p5 bra 	$L__BB0_7;
	mul.wide.s32 	%rd11, %r52, 4;
	add.s64 	%rd12, %rd2, %rd11;
	ld.global.f32 	%f67, [%rd12];
	add.s64 	%rd13, %rd1, %rd11;
	ld.global.f32 	%f68, [%rd13];
	fma.rn.f32 	%f69, %f67, %f68, %f116;
	ld.global.f32 	%f70, [%rd12+4];
	ld.global.f32 	%f71, [%rd13+4];
	fma.rn.f32 	%f72, %f70, %f71, %f69;
	ld.global.f32 	%f73, [%rd12+8];
	ld.global.f32 	%f74, [%rd13+8];
	fma.rn.f32 	%f75, %f73, %f74, %f72;
	ld.global.f32 	%f76, [%rd12+12];
	ld.global.f32 	%f77, [%rd13+12];
	fma.rn.f32 	%f78, %f76, %f77, %f75;
	ld.global.f32 	%f79, [%rd12+16];
	ld.global.f32 	%f80, [%rd13+16];
	fma.rn.f32 	%f81, %f79, %f80, %f78;
	ld.global.f32 	%f82, [%rd12+20];
	ld.global.f32 	%f83, [%rd13+20];
	fma.rn.f32 	%f84, %f82, %f83, %f81;
	ld.global.f32 	%f85, [%rd12+24];
	ld.global.f32 	%f86, [%rd13+24];
	fma.rn.f32 	%f87, %f85, %f86, %f84;
	ld.global.f32 	%f88, [%rd12+28];
	ld.global.f32 	%f89, [%rd13+28];
	fma.rn.f32 	%f116, %f88, %f89, %f87;
	add.s32 	%r52, %r52, 8;
$L__BB0_7:
	setp.eq.s32 	%p6, %r13, 0;
	@%p6 bra 	$L__BB0_13;
	and.b32  	%r16, %r5, 3;
	setp.lt.u32 	%p7, %r13, 4;
	@%p7 bra 	$L__BB0_10;
	mul.wide.s32 	%rd14, %r52, 4;
	add.s64 	%rd15, %rd2, %rd14;
	ld.global.f32 	%f91, [%rd15];
	add.s64 	%rd16, %rd1, %rd14;
	ld.global.f32 	%f92, [%rd16];
	fma.rn.f32 	%f93, %f91, %f92, %f116;
	ld.global.f32 	%f94, [%rd15+4];
	ld.global.f32 	%f95, [%rd16+4];
	fma.rn.f32 	%f96, %f94, %f95, %f93;
	ld.global.f32 	%f97, [%rd15+8];
	ld.global.f32 	%f98, [%rd16+8];
	fma.rn.f32 	%f99, %f97, %f98, %f96;
	ld.global.f32 	%f100, [%rd15+12];
	ld.global.f32 	%f101, [%rd16+12];
	fma.rn.f32 	%f116, %f100, %f101, %f99;
	add.s32 	%r52, %r52, 4;
$L__BB0_10:
	setp.eq.s32 	%p8, %r16, 0;
	@%p8 bra 	$L__BB0_13;
	neg.s32 	%r55, %r16;
$L__BB0_12:
	.pragma "nounroll";
	mul.wide.s32 	%rd17, %r52, 4;
	add.s64 	%rd18, %rd1, %rd17;
	add.s64 	%rd19, %rd2, %rd17;
	ld.global.f32 	%f102, [%rd19];
	ld.global.f32 	%f103, [%rd18];
	fma.rn.f32 	%f116, %f102, %f103, %f116;
	add.s32 	%r52, %r52, 1;
	add.s32 	%r55, %r55, 1;
	setp.ne.s32 	%p9, %r55, 0;
	@%p9 bra 	$L__BB0_12;
$L__BB0_13:
	shl.b32 	%r40, %r1, 2;
	mov.u32 	%r41, _ZZ6PreSumE6matrix;
	add.s32 	%r24, %r41, %r40;
	st.shared.f32 	[%r24], %f116;
	add.s32 	%r25, %r2, -1;
	setp.ne.s32 	%p10, %r1, %r25;
	@%p10 bra 	$L__BB0_15;
	mov.b32 	%r42, 1;
	st.shared.u32 	[_ZZ6PreSumE7indexer], %r42;
$L__BB0_15:
	bar.sync 	0;
	add.s32 	%r26, %r1, 1;
	ld.shared.u32 	%r57, [_ZZ6PreSumE7indexer];
	rem.s32 	%r43, %r26, %r57;
	setp.ne.s32 	%p11, %r43, 0;
	@%p11 bra 	$L__BB0_21;
$L__BB0_16:
	shl.b32 	%r29, %r57, 1;
	rem.s32 	%r44, %r26, %r29;
	setp.ne.s32 	%p12, %r44, 0;
	@%p12 bra 	$L__BB0_18;
	sub.s32 	%r45, %r1, %r57;
	shl.b32 	%r46, %r45, 2;
	add.s32 	%r48, %r41, %r46;
	ld.shared.f32 	%f104, [%r48];
	ld.shared.f32 	%f105, [%r24];
	add.f32 	%f106, %f104, %f105;
	st.shared.f32 	[%r24], %f106;
$L__BB0_18:
	setp.ne.s32 	%p13, %r1, %r25;
	@%p13 bra 	$L__BB0_20;
	st.shared.u32 	[_ZZ6PreSumE7indexer], %r29;
$L__BB0_20:
	bar.sync 	0;
	ld.shared.u32 	%r57, [_ZZ6PreSumE7indexer];
	rem.s32 	%r49, %r26, %r57;
	setp.eq.s32 	%p14, %r49, 0;
	@%p14 bra 	$L__BB0_16;
$L__BB0_21:
	setp.ne.s32 	%p15, %r1, %r25;
	@%p15 bra 	$L__BB0_23;
	ld.shared.f32 	%f107, [%r24];
	cvta.to.global.u64 	%rd20, %rd5;
	st.global.f32 	[%rd20], %f107;
$L__BB0_23:
	ret;

}


// ===== COMPILED SASS (sm_100) =====

	.target	sm_100

	.elftype	@"ET_EXEC"


//--------------------- .note.nv.tkinfo           --------------------------
	.section	.note.nv.tkinfo,"",@"SHT_NOTE"
	.sectionflags	@"SHF_NOTE_NV_TKINFO"
	.tkinfo
        /*0018*/ 	.word	0x00000002
        /*0030*/ 	.string	""
        /*0030*/ 	.string	"ptxas"
        /*0030*/ 	.string	"Cuda compilation tools, release 13.0, V13.0.88"
        /*0030*/ 	.string	"Build cuda_13.0.r13.0/compiler.36424714_0"
        /*0030*/ 	.string	"-arch sm_100 -m 64 "



//--------------------- .note.nv.cuinfo           --------------------------
	.section	.note.nv.cuinfo,"",@"SHT_NOTE"
	.sectionflags	@"SHF_NOTE_NV_CUINFO"
        /*0018*/ 	.short	0x0002
        /*001a*/ 	.short	0x0064
        /*001c*/ 	.short	0x0082
	.zero		2


//--------------------- .nv.info                  --------------------------
	.section	.nv.info,"",@"SHT_CUDA_INFO"
	.align	4


	//----- nvinfo : EIATTR_REGCOUNT
	.align		4
        /*0000*/ 	.byte	0x04, 0x2f
        /*0002*/ 	.short	(.L_1 - .L_0)
	.align		4
.L_0:
        /*0004*/ 	.word	index@(PreSum)
        /*0008*/ 	.word	0x0000001f


	//----- nvinfo : EIATTR_FRAME_SIZE
	.align		4
.L_1:
        /*000c*/ 	.byte	0x04, 0x11
        /*000e*/ 	.short	(.L_3 - .L_2)
	.align		4
.L_2:
        /*0010*/ 	.word	index@($__internal_0_$__cuda_sm20_div_rn_f64_full)
        /*0014*/ 	.word	0x00000000


	//----- nvinfo : EIATTR_FRAME_SIZE
	.align		4
.L_3:
        /*0018*/ 	.byte	0x04, 0x11
        /*001a*/ 	.short	(.L_5 - .L_4)
	.align		4
.L_4:
        /*001c*/ 	.word	index@(PreSum)
        /*0020*/ 	.word	0x00000000


	//----- nvinfo : EIATTR_MIN_STACK_SIZE
	.align		4
.L_5:
        /*0024*/ 	.byte	0x04, 0x12
        /*0026*/ 	.short	(.L_7 - .L_6)
	.align		4
.L_6:
        /*0028*/ 	.word	index@(PreSum)
        /*002c*/ 	.word	0x00000000
.L_7:


//--------------------- .nv.compat                --------------------------
	.section	.nv.compat,"",@"SHT_CUDA_COMPAT_INFO"
	.align	4
        /*0000*/ 	.byte	0x02, 0x09, 0x00, 0x00, 0x02, 0x02, 0x01, 0x00, 0x02, 0x05, 0x05, 0x00, 0x03, 0x07, 0x01, 0x01
        /*0010*/ 	.byte	0x02, 0x03, 0x00, 0x00, 0x02, 0x06, 0x01, 0x00, 0x04, 0x0b, 0x08, 0x00, 0x01, 0x00, 0x00, 0x00
        /*0020*/ 	.byte	0x00, 0x00, 0x00, 0x00


//--------------------- .nv.info.PreSum           --------------------------
	.section	.nv.info.PreSum,"",@"SHT_CUDA_INFO"
	.sectionflags	@""
	.align	4


	//----- nvinfo : EIATTR_CUDA_API_VERSION
	.align		4
        /*0000*/ 	.byte	0x04, 0x37
        /*0002*/ 	.short	(.L_9 - .L_8)
.L_8:
        /*0004*/ 	.word	0x00000082


	//----- nvinfo : EIATTR_KPARAM_INFO
	.align		4
.L_9:
        /*0008*/ 	.byte	0x04, 0x17
        /*000a*/ 	.short	(.L_11 - .L_10)
.L_10:
        /*000c*/ 	.word	0x00000000
        /*0010*/ 	.short	0x0005
        /*0012*/ 	.short	0x0020
        /*0014*/ 	.byte	0x00, 0xf5, 0x21, 0x00


	//----- nvinfo : EIATTR_KPARAM_INFO
	.align		4
.L_11:
        /*0018*/ 	.byte	0x04, 0x17
        /*001a*/ 	.short	(.L_13 - .L_12)
.L_12:
        /*001c*/ 	.word	0x00000000
        /*0020*/ 	.short	0x0004
        /*0022*/ 	.short	0x0018
        /*0024*/ 	.byte	0x00, 0xf0, 0x11, 0x00


	//----- nvinfo : EIATTR_KPARAM_INFO
	.align		4
.L_13:
        /*0028*/ 	.byte	0x04, 0x17
        /*002a*/ 	.short	(.L_15 - .L_14)
.L_14:
        /*002c*/ 	.word	0x00000000
        /*0030*/ 	.short	0x0003
        /*0032*/ 	.short	0x0014
        /*0034*/ 	.byte	0x00, 0xf0, 0x11, 0x00


	//----- nvinfo : EIATTR_KPARAM_INFO
	.align		4
.L_15:
        /*0038*/ 	.byte	0x04, 0x17
        /*003a*/ 	.short	(.L_17 - .L_16)
.L_16:
        /*003c*/ 	.word	0x00000000
        /*0040*/ 	.short	0x0002
        /*0042*/ 	.short	0x0010
        /*0044*/ 	.byte	0x00, 0xf0, 0x11, 0x00


	//----- nvinfo : EIATTR_KPARAM_INFO
	.align		4
.L_17:
        /*0048*/ 	.byte	0x04, 0x17
        /*004a*/ 	.short	(.L_19 - .L_18)
.L_18:
        /*004c*/ 	.word	0x00000000
        /*0050*/ 	.short	0x0001
        /*0052*/ 	.short	0x0008
        /*0054*/ 	.byte	0x00, 0xf5, 0x21, 0x00


	//----- nvinfo : EIATTR_KPARAM_INFO
	.align		4
.L_19:
        /*0058*/ 	.byte	0x04, 0x17
        /*005a*/ 	.short	(.L_21 - .L_20)
.L_20:
        /*005c*/ 	.word	0x00000000
        /*0060*/ 	.short	0x0000
        /*0062*/ 	.short	0x0000
        /*0064*/ 	.byte	0x00, 0xf5, 0x21, 0x00


	//----- nvinfo : EIATTR_SPARSE_MMA_MASK
	.align		4
.L_21:
        /*0068*/ 	.byte	0x03, 0x50
        /*006a*/ 	.short	0x0000


	//----- nvinfo : EIATTR_MAXREG_COUNT
	.align		4
        /*006c*/ 	.byte	0x03, 0x1b
        /*006e*/ 	.short	0x00ff


	//----- nvinfo : EIATTR_NUM_BARRIERS
	.align		4
        /*0070*/ 	.byte	0x02, 0x4c
        /*0072*/ 	.byte	0x01
	.zero		1


	//----- nvinfo : EIATTR_MERCURY_ISA_VERSION
	.align		4
        /*0074*/ 	.byte	0x03, 0x5f
        /*0076*/ 	.short	0x0101


	//----- nvinfo : EIATTR_VRC_CTA_INIT_COUNT
	.align		4
        /*0078*/ 	.byte	0x02, 0x4a
	.zero		1
	.zero		1


	//----- nvinfo : EIATTR_EXIT_INSTR_OFFSETS
	.align		4
        /*007c*/ 	.byte	0x04, 0x1c
        /*007e*/ 	.short	(.L_23 - .L_22)


	//   ....[0]....
.L_22:
        /*0080*/ 	.word	0x000011d0


	//   ....[1]....
        /*0084*/ 	.word	0x00001210


	//----- nvinfo : EIATTR_CRS_STACK_SIZE
	.align		4
.L_23:
        /*0088*/ 	.byte	0x04, 0x1e
        /*008a*/ 	.short	(.L_25 - .L_24)
.L_24:
        /*008c*/ 	.word	0x00000000


	//----- nvinfo : EIATTR_CBANK_PARAM_SIZE
	.align		4
.L_25:
        /*0090*/ 	.byte	0x03, 0x19
        /*0092*/ 	.short	0x0028


	//----- nvinfo : EIATTR_PARAM_CBANK
	.align		4
        /*0094*/ 	.byte	0x04, 0x0a
        /*0096*/ 	.short	(.L_27 - .L_26)
	.align		4
.L_26:
        /*0098*/ 	.word	index@(.nv.constant0.PreSum)
        /*009c*/ 	.short	0x0380
        /*009e*/ 	.short	0x0028


	//----- nvinfo : EIATTR_SW_WAR
	.align		4
.L_27:
        /*00a0*/ 	.byte	0x04, 0x36
        /*00a2*/ 	.short	(.L_29 - .L_28)
.L_28:
        /*00a4*/ 	.word	0x00000008
.L_29:


//--------------------- .nv.callgraph             --------------------------
	.section	.nv.callgraph,"",@"SHT_CUDA_CALLGRAPH"
	.align	4
	.sectionentsize	8
	.align		4
        /*0000*/ 	.word	0x00000000
	.align		4
        /*0004*/ 	.word	0xffffffff
	.align		4
        /*0008*/ 	.word	0x00000000
	.align		4
        /*000c*/ 	.word	0xfffffffe
	.align		4
        /*0010*/ 	.word	0x00000000
	.align		4
        /*0014*/ 	.word	0xfffffffd
	.align		4
        /*0018*/ 	.word	0x00000000
	.align		4
        /*001c*/ 	.word	0xfffffffc


//--------------------- .text.PreSum              --------------------------
	.section	.text.PreSum,"ax",@progbits
	.align	128
        .global         PreSum
        .type           PreSum,@function
        .size           PreSum,(.L_x_19 - PreSum)
        .other          PreSum,@"STO_CUDA_ENTRY STV_DEFAULT"
PreSum:
.text.PreSum:
[----:B------:R-:W-:Y:S01]  /*0000*/  LDC R1, c[0x0][0x37c] ;  /* 0x0000df00ff017b82 */ /* 0x000fe20000000800 */
[----:B------:R-:W0:Y:S01]  /*0010*/  LDCU UR5, c[0x0][0x360] ;  /* 0x00006c00ff0577ac */ /* 0x000e220008000800 */
[----:B------:R-:W-:Y:S01]  /*0020*/  IMAD.MOV.U32 R2, RZ, RZ, 0x1 ;  /* 0x00000001ff027424 */ /* 0x000fe200078e00ff */
[----:B------:R-:W1:Y:S01]  /*0030*/  S2R R0, SR_TID.X ;  /* 0x0000000000007919 */ /* 0x000e620000002100 */
[----:B------:R-:W0:Y:S01]  /*0040*/  LDCU UR4, c[0x0][0x364] ;  /* 0x00006c80ff0477ac */ /* 0x000e220008000800 */
[----:B------:R-:W1:Y:S01]  /*0050*/  S2R R13, SR_TID.Y ;  /* 0x00000000000d7919 */ /* 0x000e620000002200 */
[----:B------:R-:W2:Y:S01]  /*0060*/  LDCU UR6, c[0x0][0x398] ;  /* 0x00007300ff0677ac */ /* 0x000ea20008000800 */
[----:B0-----:R-:W-:-:S09]  /*0070*/  UIMAD UR4, UR5, UR4, URZ ;  /* 0x00000004050472a4 */ /* 0x001fd2000f8e02ff */
[----:B------:R-:W0:Y:S01]  /*0080*/  I2F.F64.U32 R4, UR4 ;  /* 0x0000000400047d12 */ /* 0x000e220008201800 */
[----:B-1----:R-:W-:-:S07]  /*0090*/  IMAD R0, R13, UR5, R0 ;  /* 0x000000050d007c24 */ /* 0x002fce000f8e0200 */
[----:B0-----:R-:W0:Y:S02]  /*00a0*/  MUFU.RCP64H R3, R5 ;  /* 0x0000000500037308 */ /* 0x001e240000001800 */
[----:B0-----:R-:W-:-:S08]  /*00b0*/  DFMA R6, -R4, R2, 1 ;  /* 0x3ff000000406742b */ /* 0x001fd00000000102 */
[----:B------:R-:W-:-:S08]  /*00c0*/  DFMA R6, R6, R6, R6 ;  /* 0x000000060606722b */ /* 0x000fd00000000006 */
[----:B------:R-:W-:Y:S02]  /*00d0*/  DFMA R2, R2, R6, R2 ;  /* 0x000000060202722b */ /* 0x000fe40000000002 */
[----:B--2---:R-:W0:Y:S06]  /*00e0*/  I2F.F64 R6, UR6 ;  /* 0x0000000600067d12 */ /* 0x004e2c0008201c00 */
[----:B------:R-:W-:-:S08]  /*00f0*/  DFMA R8, -R4, R2, 1 ;  /* 0x3ff000000408742b */ /* 0x000fd00000000102 */
[----:B------:R-:W-:Y:S01]  /*0100*/  DFMA R2, R2, R8, R2 ;  /* 0x000000080202722b */ /* 0x000fe20000000002 */
[----:B0-----:R-:W-:-:S07]  /*0110*/  FSETP.GEU.AND P1, PT, |R7|, 6.5827683646048100446e-37, PT ;  /* 0x036000000700780b */ /* 0x001fce0003f2e200 */
[----:B------:R-:W-:-:S08]  /*0120*/  DMUL R8, R6, R2 ;  /* 0x0000000206087228 */ /* 0x000fd00000000000 */
[----:B------:R-:W-:-:S08]  /*0130*/  DFMA R10, -R4, R8, R6 ;  /* 0x00000008040a722b */ /* 0x000fd00000000106 */
[----:B------:R-:W-:-:S10]  /*0140*/  DFMA R2, R2, R10, R8 ;  /* 0x0000000a0202722b */ /* 0x000fd40000000008 */
[----:B------:R-:W-:-:S05]  /*0150*/  FFMA R8, RZ, R5, R3 ;  /* 0x00000005ff087223 */ /* 0x000fca0000000003 */
[----:B------:R-:W-:-:S13]  /*0160*/  FSETP.GT.AND P0, PT, |R8|, 1.469367938527859385e-39, PT ;  /* 0x001000000800780b */ /* 0x000fda0003f04200 */
[----:B------:R-:W-:Y:S05]  /*0170*/  @P0 BRA P1, `(.L_x_0) ;  /* 0x0000000000080947 */ /* 0x000fea0000800000 */
[----:B------:R-:W-:-:S07]  /*0180*/  MOV R10, 0x1a0 ;  /* 0x000001a0000a7802 */ /* 0x000fce0000000f00 */
[----:B------:R-:W-:Y:S05]  /*0190*/  CALL.REL.NOINC `($__internal_0_$__cuda_sm20_div_rn_f64_full) ;  /* 0x0000001000207944 */ /* 0x000fea0003c00000 */
.L_x_0:
[----:B------:R-:W0:Y:S01]  /*01a0*/  FRND.F64.CEIL R2, R2 ;  /* 0x0000000200027313 */ /* 0x000e220000309800 */
[----:B------:R-:W1:Y:S01]  /*01b0*/  LDCU UR5, c[0x0][0x398] ;  /* 0x00007300ff0577ac */ /* 0x000e620008000800 */
[----:B------:R-:W-:Y:S01]  /*01c0*/  BSSY.RECONVERGENT B0, `(.L_x_1) ;  /* 0x000009a000007945 */ /* 0x000fe20003800200 */
[----:B------:R-:W-:Y:S01]  /*01d0*/  IMAD.MOV.U32 R13, RZ, RZ, RZ ;  /* 0x000000ffff0d7224 */ /* 0x000fe200078e00ff */
[----:B------:R-:W2:Y:S04]  /*01e0*/  LDCU.64 UR8, c[0x0][0x358] ;  /* 0x00006b00ff0877ac */ /* 0x000ea80008000a00 */
[----:B0-----:R-:W0:Y:S08]  /*01f0*/  F2F.F32.F64 R4, R2 ;  /* 0x0000000200047310 */ /* 0x001e300000301000 */
[----:B0-----:R-:W0:Y:S02]  /*0200*/  F2I.TRUNC.NTZ R5, R4 ;  /* 0x0000000400057305 */ /* 0x001e24000020f100 */
[----:B0-----:R-:W-:-:S05]  /*0210*/  IMAD R11, R0, R5, RZ ;  /* 0x00000005000b7224 */ /* 0x001fca00078e02ff */
[----:B-1----:R-:W-:-:S04]  /*0220*/  VIADDMNMX R6, R11, R5, UR5, PT ;  /* 0x000000050b067e46 */ /* 0x002fc8000b800105 */
[----:B------:R-:W-:-:S13]  /*0230*/  ISETP.GE.AND P0, PT, R11, R6, PT ;  /* 0x000000060b00720c */ /* 0x000fda0003f06270 */
[----:B--2---:R-:W-:Y:S05]  /*0240*/  @P0 BRA `(.L_x_2) ;  /* 0x0000000800440947 */ /* 0x004fea0003800000 */
[C---:B------:R-:W-:Y:S01]  /*0250*/  IADD3 R2, PT, PT, -R6.reuse, R11, RZ ;  /* 0x0000000b06027210 */ /* 0x040fe20007ffe1ff */
[----:B------:R-:W-:Y:S01]  /*0260*/  IMAD.IADD R12, R6, 0x1, -R11 ;  /* 0x00000001060c7824 */ /* 0x000fe200078e0a0b */
[----:B------:R-:W-:Y:S01]  /*0270*/  BSSY.RECONVERGENT B1, `(.L_x_3) ;  /* 0x0000045000017945 */ /* 0x000fe20003800200 */
[----:B------:R-:W-:Y:S01]  /*0280*/  IMAD.MOV.U32 R13, RZ, RZ, RZ ;  /* 0x000000ffff0d7224 */ /* 0x000fe200078e00ff */
[----:B------:R-:W-:Y:S02]  /*0290*/  ISETP.GT.U32.AND P0, PT, R2, -0x10, PT ;  /* 0xfffffff00200780c */ /* 0x000fe40003f04070 */
[----:B------:R-:W-:-:S04]  /*02a0*/  LOP3.LUT R23, R12, 0xf, RZ, 0xc0, !PT ;  /* 0x0000000f0c177812 */ /* 0x000fc800078ec0ff */
[----:B------:R-:W-:-:S07]  /*02b0*/  ISETP.NE.AND P1, PT, R23, RZ, PT ;  /* 0x000000ff1700720c */ /* 0x000fce0003f25270 */
[----:B------:R-:W-:Y:S06]  /*02c0*/  @P0 BRA `(.L_x_4) ;  /* 0x0000000000fc0947 */ /* 0x000fec0003800000 */
[----:B------:R-:W0:Y:S01]  /*02d0*/  LDC.64 R2, c[0x0][0x380] ;  /* 0x0000e000ff027b82 */ /* 0x000e220000000a00 */
[----:B------:R-:W-:Y:S02]  /*02e0*/  LOP3.LUT R10, R12, 0xfffffff0, RZ, 0xc0, !PT ;  /* 0xfffffff00c0a7812 */ /* 0x000fe400078ec0ff */
[----:B------:R-:W-:-:S03]  /*02f0*/  MOV R13, RZ ;  /* 0x000000ff000d7202 */ /* 0x000fc60000000f00 */
[----:B------:R-:W-:Y:S02]  /*0300*/  IMAD.MOV R10, RZ, RZ, -R10 ;  /* 0x000000ffff0a7224 */ /* 0x000fe400078e0a0a */
[----:B------:R-:W1:Y:S01]  /*0310*/  LDC.64 R4, c[0x0][0x388] ;  /* 0x0000e200ff047b82 */ /* 0x000e620000000a00 */
[----:B0-----:R-:W-:-:S05]  /*0320*/  IADD3 R2, P2, PT, R2, 0x20, RZ ;  /* 0x0000002002027810 */ /* 0x001fca0007f5e0ff */
[----:B------:R-:W-:Y:S01]  /*0330*/  IMAD.X R3, RZ, RZ, R3, P2 ;  /* 0x000000ffff037224 */ /* 0x000fe200010e0603 */
[----:B-1----:R-:W-:-:S05]  /*0340*/  IADD3 R4, P0, PT, R4, 0x20, RZ ;  /* 0x0000002004047810 */ /* 0x002fca0007f1e0ff */
[----:B------:R-:W-:-:S08]  /*0350*/  IMAD.X R5, RZ, RZ, R5, P0 ;  /* 0x000000ffff057224 */ /* 0x000fd000000e0605 */
.L_x_5:
[----:B------:R-:W-:-:S04]  /*0360*/  IMAD.WIDE R8, R11, 0x4, R4 ;  /* 0x000000040b087825 */ /* 0x000fc800078e0204 */
[----:B------:R-:W-:Y:S01]  /*0370*/  IMAD.WIDE R6, R11, 0x4, R2 ;  /* 0x000000040b067825 */ /* 0x000fe200078e0202 */
[----:B------:R-:W2:Y:S04]  /*0380*/  LDG.E R16, desc[UR8][R8.64+-0x20] ;  /* 0xffffe00808107981 */ /* 0x000ea8000c1e1900 */
[----:B------:R-:W2:Y:S04]  /*0390*/  LDG.E R17, desc[UR8][R6.64+-0x20] ;  /* 0xffffe00806117981 */ /* 0x000ea8000c1e1900 */
[----:B------:R-:W3:Y:S04]  /*03a0*/  LDG.E R27, desc[UR8][R8.64+-0x1c] ;  /* 0xffffe408081b7981 */ /* 0x000ee8000c1e1900 */
[----:B------:R-:W3:Y:S04]  /*03b0*/  LDG.E R18, desc[UR8][R6.64+-0x1c] ;  /* 0xffffe40806127981 */ /* 0x000ee8000c1e1900 */
[----:B------:R-:W4:Y:S04]  /*03c0*/  LDG.E R15, desc[UR8][R8.64+-0x18] ;  /* 0xffffe808080f7981 */ /* 0x000f28000c1e1900 */
[----:B------:R-:W4:Y:S04]  /*03d0*/  LDG.E R14, desc[UR8][R6.64+-0x18] ;  /* 0xffffe808060e7981 */ /* 0x000f28000c1e1900 */
[----:B------:R-:W5:Y:S04]  /*03e0*/  LDG.E R19, desc[UR8][R8.64+-0x14] ;  /* 0xffffec0808137981 */ /* 0x000f68000c1e1900 */
[----:B------:R-:W5:Y:S04]  /*03f0*/  LDG.E R20, desc[UR8][R6.64+-0x14] ;  /* 0xffffec0806147981 */ /* 0x000f68000c1e1900 */
[----:B------:R-:W5:Y:S04]  /*0400*/  LDG.E R21, desc[UR8][R8.64+-0x10] ;  /* 0xfffff00808157981 */ /* 0x000f68000c1e1900 */
[----:B------:R-:W5:Y:S04]  /*0410*/  LDG.E R22, desc[UR8][R6.64+-0x10] ;  /* 0xfffff00806167981 */ /* 0x000f68000c1e1900 */
[----:B------:R-:W5:Y:S04]  /*0420*/  LDG.E R24, desc[UR8][R8.64+-0xc] ;  /* 0xfffff40808187981 */ /* 0x000f68000c1e1900 */
[----:B------:R-:W5:Y:S01]  /*0430*/  LDG.E R25, desc[UR8][R6.64+-0xc] ;  /* 0xfffff40806197981 */ /* 0x000f62000c1e1900 */
[----:B--2---:R-:W-:-:S03]  /*0440*/  FFMA R16, R16, R17, R13 ;  /* 0x0000001110107223 */ /* 0x004fc6000000000d */
[----:B------:R-:W2:Y:S04]  /*0450*/  LDG.E R17, desc[UR8][R8.64+-0x8] ;  /* 0xfffff80808117981 */ /* 0x000ea8000c1e1900 */
[----:B------:R-:W2:Y:S01]  /*0460*/  LDG.E R13, desc[UR8][R8.64+-0x4] ;  /* 0xfffffc08080d7981 */ /* 0x000ea2000c1e1900 */
[----:B---3--:R-:W-:-:S03]  /*0470*/  FFMA R16, R27, R18, R16 ;  /* 0x000000121b107223 */ /* 0x008fc60000000010 */
[----:B------:R-:W2:Y:S04]  /*0480*/  LDG.E R18, desc[UR8][R6.64+-0x8] ;  /* 0xfffff80806127981 */ /* 0x000ea8000c1e1900 */
[----:B------:R-:W3:Y:S01]  /*0490*/  LDG.E R27, desc[UR8][R6.64+0x1c] ;  /* 0x00001c08061b7981 */ /* 0x000ee2000c1e1900 */
[----:B----4-:R-:W-:-:S03]  /*04a0*/  FFMA R26, R15, R14, R16 ;  /* 0x0000000e0f1a7223 */ /* 0x010fc60000000010 */
[----:B------:R-:W4:Y:S04]  /*04b0*/  LDG.E R14, desc[UR8][R6.64+-0x4] ;  /* 0xfffffc08060e7981 */ /* 0x000f28000c1e1900 */
[----:B------:R-:W3:Y:S04]  /*04c0*/  LDG.E R15, desc[UR8][R8.64] ;  /* 0x00000008080f7981 */ /* 0x000ee8000c1e1900 */
[----:B------:R-:W3:Y:S01]  /*04d0*/  LDG.E R16, desc[UR8][R6.64] ;  /* 0x0000000806107981 */ /* 0x000ee2000c1e1900 */
[----:B-----5:R-:W-:-:S03]  /*04e0*/  FFMA R20, R19, R20, R26 ;  /* 0x0000001413147223 */ /* 0x020fc6000000001a */
[----:B------:R-:W5:Y:S01]  /*04f0*/  LDG.E R19, desc[UR8][R8.64+0x4] ;  /* 0x0000040808137981 */ /* 0x000f62000c1e1900 */
[----:B------:R-:W-:-:S03]  /*0500*/  FFMA R21, R21, R22, R20 ;  /* 0x0000001615157223 */ /* 0x000fc60000000014 */
[----:B------:R-:W5:Y:S04]  /*0510*/  LDG.E R20, desc[UR8][R6.64+0x4] ;  /* 0x0000040806147981 */ /* 0x000f68000c1e1900 */
[----:B------:R-:W5:Y:S01]  /*0520*/  LDG.E R22, desc[UR8][R6.64+0x8] ;  /* 0x0000080806167981 */ /* 0x000f62000c1e1900 */
[----:B------:R-:W-:-:S03]  /*0530*/  FFMA R24, R24, R25, R21 ;  /* 0x0000001918187223 */ /* 0x000fc60000000015 */
[----:B------:R-:W5:Y:S04]  /*0540*/  LDG.E R21, desc[UR8][R8.64+0x8] ;  /* 0x0000080808157981 */ /* 0x000f68000c1e1900 */
[----:B------:R-:W5:Y:S04]  /*0550*/  LDG.E R25, desc[UR8][R6.64+0x14] ;  /* 0x0000140806197981 */ /* 0x000f68000c1e1900 */
[----:B------:R-:W5:Y:S01]  /*0560*/  LDG.E R26, desc[UR8][R8.64+0x1c] ;  /* 0x00001c08081a7981 */ /* 0x000f62000c1e1900 */
[----:B--2---:R-:W-:-:S03]  /*0570*/  FFMA R24, R17, R18, R24 ;  /* 0x0000001211187223 */ /* 0x004fc60000000018 */
[----:B------:R-:W2:Y:S04]  /*0580*/  LDG.E R17, desc[UR8][R8.64+0xc] ;  /* 0x00000c0808117981 */ /* 0x000ea8000c1e1900 */
[----:B------:R-:W2:Y:S01]  /*0590*/  LDG.E R18, desc[UR8][R6.64+0xc] ;  /* 0x00000c0806127981 */ /* 0x000ea2000c1e1900 */
[----:B----4-:R-:W-:-:S03]  /*05a0*/  FFMA R24, R13, R14, R24 ;  /* 0x0000000e0d187223 */ /* 0x010fc60000000018 */
[----:B------:R-:W4:Y:S04]  /*05b0*/  LDG.E R13, desc[UR8][R8.64+0x10] ;  /* 0x00001008080d7981 */ /* 0x000f28000c1e1900 */
[----:B------:R-:W4:Y:S01]  /*05c0*/  LDG.E R14, desc[UR8][R6.64+0x10] ;  /* 0x00001008060e7981 */ /* 0x000f22000c1e1900 */
[----:B---3--:R-:W-:-:S03]  /*05d0*/  FFMA R28, R15, R16, R24 ;  /* 0x000000100f1c7223 */ /* 0x008fc60000000018 */
[----:B------:R-:W3:Y:S04]  /*05e0*/  LDG.E R24, desc[UR8][R8.64+0x14] ;  /* 0x0000140808187981 */ /* 0x000ee8000c1e1900 */
[----:B------:R-:W3:Y:S04]  /*05f0*/  LDG.E R15, desc[UR8][R8.64+0x18] ;  /* 0x00001808080f7981 */ /* 0x000ee8000c1e1900 */
[----:B------:R-:W3:Y:S01]  /*0600*/  LDG.E R16, desc[UR8][R6.64+0x18] ;  /* 0x0000180806107981 */ /* 0x000ee2000c1e1900 */
[----:B-----5:R-:W-:Y:S01]  /*0610*/  FFMA R20, R19, R20, R28 ;  /* 0x0000001413147223 */ /* 0x020fe2000000001c */
[----:B------:R-:W-:-:S03]  /*0620*/  VIADD R10, R10, 0x10 ;  /* 0x000000100a0a7836 */ /* 0x000fc60000000000 */
[----:B------:R-:W-:Y:S02]  /*0630*/  FFMA R20, R21, R22, R20 ;  /* 0x0000001615147223 */ /* 0x000fe40000000014 */
[----:B------:R-:W-:Y:S01]  /*0640*/  ISETP.NE.AND P0, PT, R10, RZ, PT ;  /* 0x000000ff0a00720c */ /* 0x000fe20003f05270 */
[----:B------:R-:W-:Y:S02]  /*0650*/  VIADD R11, R11, 0x10 ;  /* 0x000000100b0b7836 */ /* 0x000fe40000000000 */
[----:B--2---:R-:W-:-:S04]  /*0660*/  FFMA R18, R17, R18, R20 ;  /* 0x0000001211127223 */ /* 0x004fc80000000014 */
[----:B----4-:R-:W-:-:S04]  /*0670*/  FFMA R13, R13, R14, R18 ;  /* 0x0000000e0d0d7223 */ /* 0x010fc80000000012 */
[----:B---3--:R-:W-:-:S04]  /*0680*/  FFMA R24, R24, R25, R13 ;  /* 0x0000001918187223 */ /* 0x008fc8000000000d */
[----:B------:R-:W-:-:S04]  /*0690*/  FFMA R15, R15, R16, R24 ;  /* 0x000000100f0f7223 */ /* 0x000fc80000000018 */
[----:B------:R-:W-:Y:S01]  /*06a0*/  FFMA R13, R26, R27, R15 ;  /* 0x0000001b1a0d7223 */ /* 0x000fe2000000000f */
[----:B------:R-:W-:Y:S06]  /*06b0*/  @P0 BRA `(.L_x_5) ;  /* 0xfffffffc00280947 */ /* 0x000fec000383ffff */
.L_x_4:
[----:B------:R-:W-:Y:S05]  /*06c0*/  BSYNC.RECONVERGENT B1 ;  /* 0x0000000000017941 */ /* 0x000fea0003800200 */
.L_x_3:
[----:B------:R-:W-:Y:S05]  /*06d0*/  @!P1 BRA `(.L_x_2) ;  /* 0x0000000400209947 */ /* 0x000fea0003800000 */
[----:B------:R-:W-:Y:S01]  /*06e0*/  ISETP.GE.U32.AND P0, PT, R23, 0x8, PT ;  /* 0x000000081700780c */ /* 0x000fe20003f06070 */
[----:B------:R-:W-:Y:S01]  /*06f0*/  BSSY.RECONVERGENT B1, `(.L_x_6) ;  /* 0x0000021000017945 */ /* 0x000fe20003800200 */
[----:B------:R-:W-:-:S04]  /*0700*/  LOP3.LUT R20, R12, 0x7, RZ, 0xc0, !PT ;  /* 0x000000070c147812 */ /* 0x000fc800078ec0ff */
[----:B------:R-:W-:-:S07]  /*0710*/  ISETP.NE.AND P1, PT, R20, RZ, PT ;  /* 0x000000ff1400720c */ /* 0x000fce0003f25270 */
[----:B------:R-:W-:Y:S06]  /*0720*/  @!P0 BRA `(.L_x_7) ;  /* 0x0000000000748947 */ /* 0x000fec0003800000 */
[----:B------:R-:W0:Y:S08]  /*0730*/  LDC.64 R4, c[0x0][0x388] ;  /* 0x0000e200ff047b82 */ /* 0x000e300000000a00 */
[----:B------:R-:W1:Y:S01]  /*0740*/  LDC.64 R2, c[0x0][0x380] ;  /* 0x0000e000ff027b82 */ /* 0x000e620000000a00 */
[----:B0-----:R-:W-:-:S05]  /*0750*/  IMAD.WIDE R4, R11, 0x4, R4 ;  /* 0x000000040b047825 */ /* 0x001fca00078e0204 */
[----:B------:R-:W2:Y:S01]  /*0760*/  LDG.E R14, desc[UR8][R4.64] ;  /* 0x00000008040e7981 */ /* 0x000ea2000c1e1900 */
[----:B-1----:R-:W-:-:S03]  /*0770*/  IMAD.WIDE R2, R11, 0x4, R2 ;  /* 0x000000040b027825 */ /* 0x002fc600078e0202 */
[----:B------:R-:W3:Y:S04]  /*0780*/  LDG.E R17, desc[UR8][R4.64+0x4] ;  /* 0x0000040804117981 */ /* 0x000ee8000c1e1900 */
[----:B------:R-:W2:Y:S04]  /*0790*/  LDG.E R15, desc[UR8][R2.64] ;  /* 0x00000008020f7981 */ /* 0x000ea8000c1e1900 */
        /* <DEDUP_REMOVED lines=12> */
[----:B------:R-:W5:Y:S01]  /*0860*/  LDG.E R25, desc[UR8][R2.64+0x1c] ;  /* 0x00001c0802197981 */ /* 0x000f62000c1e1900 */
[----:B------:R-:W-:Y:S01]  /*0870*/  IADD3 R11, PT, PT, R11, 0x8, RZ ;  /* 0x000000080b0b7810 */ /* 0x000fe20007ffe0ff */
[----:B--2---:R-:W-:-:S04]  /*0880*/  FFMA R14, R14, R15, R13 ;  /* 0x0000000f0e0e7223 */ /* 0x004fc8000000000d */
[----:B---3--:R-:W-:-:S04]  /*0890*/  FFMA R14, R17, R16, R14 ;  /* 0x00000010110e7223 */ /* 0x008fc8000000000e */
[----:B----4-:R-:W-:-:S04]  /*08a0*/  FFMA R14, R19, R18, R14 ;  /* 0x00000012130e7223 */ /* 0x010fc8000000000e */
[----:B-----5:R-:W-:-:S04]  /*08b0*/  FFMA R14, R21, R22, R14 ;  /* 0x00000016150e7223 */ /* 0x020fc8000000000e */
[----:B------:R-:W-:-:S04]  /*08c0*/  FFMA R14, R23, R24, R14 ;  /* 0x00000018170e7223 */ /* 0x000fc8000000000e */
[----:B------:R-:W-:-:S04]  /*08d0*/  FFMA R9, R9, R10, R14 ;  /* 0x0000000a09097223 */ /* 0x000fc8000000000e */
[----:B------:R-:W-:-:S04]  /*08e0*/  FFMA R7, R6, R7, R9 ;  /* 0x0000000706077223 */ /* 0x000fc80000000009 */
[----:B------:R-:W-:-:S07]  /*08f0*/  FFMA R13, R8, R25, R7 ;  /* 0x00000019080d7223 */ /* 0x000fce0000000007 */
.L_x_7:
[----:B------:R-:W-:Y:S05]  /*0900*/  BSYNC.RECONVERGENT B1 ;  /* 0x0000000000017941 */ /* 0x000fea0003800200 */
.L_x_6:
        /* <DEDUP_REMOVED lines=17> */
[----:B------:R-:W5:Y:S01]  /*0a20*/  LDG.E R14, desc[UR8][R4.64+0xc] ;  /* 0x00000c08040e7981 */ /* 0x000f62000c1e1900 */
[----:B------:R-:W-:-:S02]  /*0a30*/  VIADD R11, R11, 0x4 ;  /* 0x000000040b0b7836 */ /* 0x000fc40000000000 */
[----:B--2---:R-:W-:-:S04]  /*0a40*/  FFMA R6, R6, R7, R13 ;  /* 0x0000000706067223 */ /* 0x004fc8000000000d */
[----:B---3--:R-:W-:-:S04]  /*0a50*/  FFMA R6, R9, R8, R6 ;  /* 0x0000000809067223 */ /* 0x008fc80000000006 */
[----:B----4-:R-:W-:-:S04]  /*0a60*/  FFMA R6, R15, R12, R6 ;  /* 0x0000000c0f067223 */ /* 0x010fc80000000006 */
[----:B-----5:R-:W-:-:S07]  /*0a70*/  FFMA R13, R17, R14, R6 ;  /* 0x0000000e110d7223 */ /* 0x020fce0000000006 */
.L_x_9:
[----:B------:R-:W-:Y:S05]  /*0a80*/  BSYNC.RECONVERGENT B1 ;  /* 0x0000000000017941 */ /* 0x000fea0003800200 */
.L_x_8:
[----:B------:R-:W-:Y:S05]  /*0a90*/  @!P1 BRA `(.L_x_2) ;  /* 0x0000000000309947 */ /* 0x000fea0003800000 */
[----:B------:R-:W0:Y:S01]  /*0aa0*/  LDC.64 R6, c[0x0][0x380] ;  /* 0x0000e000ff067b82 */ /* 0x000e220000000a00 */
[----:B------:R-:W-:-:S07]  /*0ab0*/  IMAD.MOV R10, RZ, RZ, -R10 ;  /* 0x000000ffff0a7224 */ /* 0x000fce00078e0a0a */
[----:B------:R-:W1:Y:S02]  /*0ac0*/  LDC.64 R8, c[0x0][0x388] ;  /* 0x0000e200ff087b82 */ /* 0x000e640000000a00 */
.L_x_10:
[----:B0-----:R-:W-:-:S04]  /*0ad0*/  IMAD.WIDE R2, R11, 0x4, R6 ;  /* 0x000000040b027825 */ /* 0x001fc800078e0206 */
[C---:B-1----:R-:W-:Y:S02]  /*0ae0*/  IMAD.WIDE R4, R11.reuse, 0x4, R8 ;  /* 0x000000040b047825 */ /* 0x042fe400078e0208 */
[----:B------:R-:W2:Y:S04]  /*0af0*/  LDG.E R2, desc[UR8][R2.64] ;  /* 0x0000000802027981 */ /* 0x000ea8000c1e1900 */
[----:B------:R-:W2:Y:S01]  /*0b00*/  LDG.E R4, desc[UR8][R4.64] ;  /* 0x0000000804047981 */ /* 0x000ea2000c1e1900 */
[----:B------:R-:W-:Y:S01]  /*0b10*/  VIADD R10, R10, 0x1 ;  /* 0x000000010a0a7836 */ /* 0x000fe20000000000 */
[----:B------:R-:W-:-:S04]  /*0b20*/  IADD3 R11, PT, PT, R11, 0x1, RZ ;  /* 0x000000010b0b7810 */ /* 0x000fc80007ffe0ff */
[----:B------:R-:W-:Y:S01]  /*0b30*/  ISETP.NE.AND P0, PT, R10, RZ, PT ;  /* 0x000000ff0a00720c */ /* 0x000fe20003f05270 */
[----:B--2---:R-:W-:-:S12]  /*0b40*/  FFMA R13, R4, R2, R13 ;  /* 0x00000002040d7223 */ /* 0x004fd8000000000d */
[----:B------:R-:W-:Y:S05]  /*0b50*/  @P0 BRA `(.L_x_10) ;  /* 0xfffffffc00dc0947 */ /* 0x000fea000383ffff */
.L_x_2:
[----:B------:R-:W-:Y:S05]  /*0b60*/  BSYNC.RECONVERGENT B0 ;  /* 0x0000000000007941 */ /* 0x000fea0003800200 */
.L_x_1:
[----:B------:R-:W0:Y:S01]  /*0b70*/  S2UR UR6, SR_CgaCtaId ;  /* 0x00000000000679c3 */ /* 0x000e220000008800 */
[----:B------:R-:W-:Y:S01]  /*0b80*/  UIADD3 UR5, UPT, UPT, UR4, -0x1, URZ ;  /* 0xffffffff04057890 */ /* 0x000fe2000fffe0ff */
[----:B------:R-:W-:Y:S02]  /*0b90*/  VIADD R7, R0, 0x1 ;  /* 0x0000000100077836 */ /* 0x000fe40000000000 */
[----:B------:R-:W-:-:S03]  /*0ba0*/  UMOV UR4, 0x400 ;  /* 0x0000040000047882 */ /* 0x000fc60000000000 */
[----:B------:R-:W-:-:S13]  /*0bb0*/  ISETP.NE.AND P1, PT, R0, UR5, PT ;  /* 0x0000000500007c0c */ /* 0x000fda000bf25270 */
[----:B------:R-:W-:Y:S01]  /*0bc0*/  @!P1 IMAD.MOV.U32 R6, RZ, RZ, 0x1 ;  /* 0x00000001ff069424 */ /* 0x000fe200078e00ff */
[----:B0-----:R-:W-:-:S06]  /*0bd0*/  ULEA UR4, UR6, UR4, 0x18 ;  /* 0x0000000406047291 */ /* 0x001fcc000f8ec0ff */
[----:B------:R-:W-:-:S04]  /*0be0*/  IMAD.U32 R3, RZ, RZ, UR4 ;  /* 0x00000004ff037e24 */ /* 0x000fc8000f8e00ff */
[----:B------:R-:W-:-:S05]  /*0bf0*/  IMAD R2, R0, 0x4, R3 ;  /* 0x0000000400027824 */ /* 0x000fca00078e0203 */
[----:B------:R-:W-:Y:S04]  /*0c00*/  STS [R2], R13 ;  /* 0x0000000d02007388 */ /* 0x000fe80000000800 */
[----:B------:R0:W-:Y:S01]  /*0c10*/  @!P1 STS [R3+0x400], R6 ;  /* 0x0004000603009388 */ /* 0x0001e20000000800 */
[----:B------:R-:W-:Y:S01]  /*0c20*/  BAR.SYNC.DEFER_BLOCKING 0x0 ;  /* 0x0000000000007b1d */ /* 0x000fe20000010000 */
[----:B0-----:R-:W-:-:S05]  /*0c30*/  IABS R6, R7 ;  /* 0x0000000700067213 */ /* 0x001fca0000000000 */
[----:B------:R-:W0:Y:S02]  /*0c40*/  LDS R8, [R3+0x400] ;  /* 0x0004000003087984 */ /* 0x000e240000000800 */
[-C--:B0-----:R-:W-:Y:S02]  /*0c50*/  IABS R10, R8.reuse ;  /* 0x00000008000a7213 */ /* 0x081fe40000000000 */
[----:B------:R-:W-:Y:S02]  /*0c60*/  IABS R12, R8 ;  /* 0x00000008000c7213 */ /* 0x000fe40000000000 */
[----:B------:R-:W0:Y:S01]  /*0c70*/  I2F.RP R9, R10 ;  /* 0x0000000a00097306 */ /* 0x000e220000209400 */
[----:B------:R-:W-:-:S07]  /*0c80*/  ISETP.NE.AND P2, PT, R8, RZ, PT ;  /* 0x000000ff0800720c */ /* 0x000fce0003f45270 */
[----:B0-----:R-:W0:Y:S02]  /*0c90*/  MUFU.RCP R9, R9 ;  /* 0x0000000900097308 */ /* 0x001e240000001000 */
[----:B0-----:R-:W-:-:S06]  /*0ca0*/  IADD3 R4, PT, PT, R9, 0xffffffe, RZ ;  /* 0x0ffffffe09047810 */ /* 0x001fcc0007ffe0ff */
[----:B------:R0:W1:Y:S02]  /*0cb0*/  F2I.FTZ.U32.TRUNC.NTZ R5, R4 ;  /* 0x0000000400057305 */ /* 0x000064000021f000 */
[----:B0-----:R-:W-:Y:S02]  /*0cc0*/  IMAD.MOV.U32 R4, RZ, RZ, RZ ;  /* 0x000000ffff047224 */ /* 0x001fe400078e00ff */
[----:B-1----:R-:W-:-:S04]  /*0cd0*/  IMAD.MOV R11, RZ, RZ, -R5 ;  /* 0x000000ffff0b7224 */ /* 0x002fc800078e0a05 */
[----:B------:R-:W-:-:S04]  /*0ce0*/  IMAD R11, R11, R10, RZ ;  /* 0x0000000a0b0b7224 */ /* 0x000fc800078e02ff */
[----:B------:R-:W-:Y:S01]  /*0cf0*/  IMAD.HI.U32 R5, R5, R11, R4 ;  /* 0x0000000b05057227 */ /* 0x000fe200078e0004 */
[----:B------:R-:W-:-:S05]  /*0d00*/  IADD3 R4, PT, PT, RZ, -R12, RZ ;  /* 0x8000000cff047210 */ /* 0x000fca0007ffe0ff */
[----:B------:R-:W-:-:S04]  /*0d10*/  IMAD.HI.U32 R5, R5, R6, RZ ;  /* 0x0000000605057227 */ /* 0x000fc800078e00ff */
[----:B------:R-:W-:-:S05]  /*0d20*/  IMAD R5, R5, R4, R6 ;  /* 0x0000000405057224 */ /* 0x000fca00078e0206 */
[----:B------:R-:W-:-:S13]  /*0d30*/  ISETP.GT.U32.AND P0, PT, R10, R5, PT ;  /* 0x000000050a00720c */ /* 0x000fda0003f04070 */
[----:B------:R-:W-:Y:S01]  /*0d40*/  @!P0 IMAD.IADD R5, R5, 0x1, -R10 ;  /* 0x0000000105058824 */ /* 0x000fe200078e0a0a */
[----:B------:R-:W-:-:S04]  /*0d50*/  ISETP.GE.AND P0, PT, R7, RZ, PT ;  /* 0x000000ff0700720c */ /* 0x000fc80003f06270 */
[----:B------:R-:W-:-:S13]  /*0d60*/  ISETP.GT.U32.AND P3, PT, R10, R5, PT ;  /* 0x000000050a00720c */ /* 0x000fda0003f64070 */
[----:B------:R-:W-:-:S04]  /*0d70*/  @!P3 IMAD.IADD R5, R5, 0x1, -R10 ;  /* 0x000000010505b824 */ /* 0x000fc800078e0a0a */
[----:B------:R-:W-:Y:S01]  /*0d80*/  @!P0 IMAD.MOV R5, RZ, RZ, -R5 ;  /* 0x000000ffff058224 */ /* 0x000fe200078e0a05 */
[----:B------:R-:W-:-:S04]  /*0d90*/  @!P2 LOP3.LUT R5, RZ, R8, RZ, 0x33, !PT ;  /* 0x00000008ff05a212 */ /* 0x000fc800078e33ff */
[----:B------:R-:W-:-:S13]  /*0da0*/  ISETP.NE.AND P2, PT, R5, RZ, PT ;  /* 0x000000ff0500720c */ /* 0x000fda0003f45270 */
[----:B------:R-:W-:Y:S05]  /*0db0*/  @P2 BRA `(.L_x_11) ;  /* 0x0000000400042947 */ /* 0x000fea0003800000 */
[----:B------:R-:W0:Y:S01]  /*0dc0*/  S2R R5, SR_CgaCtaId ;  /* 0x0000000000057919 */ /* 0x000e220000008800 */
[----:B------:R-:W-:Y:S02]  /*0dd0*/  MOV R4, 0x400 ;  /* 0x0000040000047802 */ /* 0x000fe40000000f00 */
[----:B------:R-:W-:Y:S02]  /*0de0*/  IABS R9, R7 ;  /* 0x0000000700097213 */ /* 0x000fe40000000000 */
[----:B------:R-:W-:Y:S02]  /*0df0*/  ISETP.GE.AND P2, PT, R7, RZ, PT ;  /* 0x000000ff0700720c */ /* 0x000fe40003f46270 */
[----:B------:R-:W-:Y:S02]  /*0e00*/  ISETP.NE.AND P1, PT, R0, UR5, PT ;  /* 0x0000000500007c0c */ /* 0x000fe4000bf25270 */
[----:B------:R-:W-:Y:S02]  /*0e10*/  MOV R7, R8 ;  /* 0x0000000800077202 */ /* 0x000fe40000000f00 */
[----:B0-----:R-:W-:Y:S01]  /*0e20*/  LEA R4, R5, R4, 0x18 ;  /* 0x0000000405047211 */ /* 0x001fe200078ec0ff */
[----:B------:R-:W-:-:S08]  /*0e30*/  IMAD.MOV.U32 R5, RZ, RZ, R9 ;  /* 0x000000ffff057224 */ /* 0x000fd000078e0009 */
.L_x_12:
[----:B------:R-:W-:Y:S01]  /*0e40*/  IMAD.SHL.U32 R9, R7, 0x2, RZ ;  /* 0x0000000207097824 */ /* 0x000fe200078e00ff */
[----:B------:R-:W-:Y:S05]  /*0e50*/  WARPSYNC.ALL ;  /* 0x0000000000007948 */ /* 0x000fea0003800000 */
[----:B------:R-:W-:-:S04]  /*0e60*/  IABS R13, R9 ;  /* 0x00000009000d7213 */ /* 0x000fc80000000000 */
[----:B------:R-:W0:Y:S08]  /*0e70*/  I2F.RP R8, R13 ;  /* 0x0000000d00087306 */ /* 0x000e300000209400 */
[----:B0-----:R-:W0:Y:S02]  /*0e80*/  MUFU.RCP R8, R8 ;  /* 0x0000000800087308 */ /* 0x001e240000001000 */
[----:B0-----:R-:W-:-:S06]  /*0e90*/  VIADD R10, R8, 0xffffffe ;  /* 0x0ffffffe080a7836 */ /* 0x001fcc0000000000 */
[----:B------:R0:W1:Y:S02]  /*0ea0*/  F2I.FTZ.U32.TRUNC.NTZ R11, R10 ;  /* 0x0000000a000b7305 */ /* 0x000064000021f000 */
[----:B0-----:R-:W-:Y:S01]  /*0eb0*/  IMAD.MOV.U32 R10, RZ, RZ, RZ ;  /* 0x000000ffff0a7224 */ /* 0x001fe200078e00ff */
[----:B-1----:R-:W-:-:S05]  /*0ec0*/  IADD3 R12, PT, PT, RZ, -R11, RZ ;  /* 0x8000000bff0c7210 */ /* 0x002fca0007ffe0ff */
[----:B------:R-:W-:Y:S01]  /*0ed0*/  IMAD R15, R12, R13, RZ ;  /* 0x0000000d0c0f7224 */ /* 0x000fe200078e02ff */
[----:B------:R-:W-:-:S03]  /*0ee0*/  IABS R12, R9 ;  /* 0x00000009000c7213 */ /* 0x000fc60000000000 */
[----:B------:R-:W-:-:S04]  /*0ef0*/  IMAD.HI.U32 R11, R11, R15, R10 ;  /* 0x0000000f0b0b7227 */ /* 0x000fc800078e000a */
[----:B------:R-:W-:Y:S02]  /*0f00*/  IMAD.MOV R12, RZ, RZ, -R12 ;  /* 0x000000ffff0c7224 */ /* 0x000fe400078e0a0c */
[----:B------:R-:W-:-:S04]  /*0f10*/  IMAD.HI.U32 R6, R11, R6, RZ ;  /* 0x000000060b067227 */ /* 0x000fc800078e00ff */
[----:B------:R-:W-:-:S05]  /*0f20*/  IMAD R6, R6, R12, R5 ;  /* 0x0000000c06067224 */ /* 0x000fca00078e0205 */
[----:B------:R-:W-:-:S13]  /*0f30*/  ISETP.GT.U32.AND P3, PT, R13, R6, PT ;  /* 0x000000060d00720c */ /* 0x000fda0003f64070 */
[----:B------:R-:W-:Y:S01]  /*0f40*/  @!P3 IMAD.IADD R6, R6, 0x1, -R13 ;  /* 0x000000010606b824 */ /* 0x000fe200078e0a0d */
[----:B------:R-:W-:-:S04]  /*0f50*/  ISETP.NE.AND P3, PT, R9, RZ, PT ;  /* 0x000000ff0900720c */ /* 0x000fc80003f65270 */
[----:B------:R-:W-:-:S13]  /*0f60*/  ISETP.GT.U32.AND P4, PT, R13, R6, PT ;  /* 0x000000060d00720c */ /* 0x000fda0003f84070 */
[----:B------:R-:W-:-:S05]  /*0f70*/  @!P4 IADD3 R6, PT, PT, R6, -R13, RZ ;  /* 0x8000000d0606c210 */ /* 0x000fca0007ffe0ff */
[----:B------:R-:W-:Y:S01]  /*0f80*/  @!P0 IMAD.MOV R6, RZ, RZ, -R6 ;  /* 0x000000ffff068224 */ /* 0x000fe200078e0a06 */
[----:B------:R-:W-:-:S04]  /*0f90*/  @!P3 LOP3.LUT R6, RZ, R9, RZ, 0x33, !PT ;  /* 0x00000009ff06b212 */ /* 0x000fc800078e33ff */
[----:B------:R-:W-:-:S13]  /*0fa0*/  ISETP.NE.AND P0, PT, R6, RZ, PT ;  /* 0x000000ff0600720c */ /* 0x000fda0003f05270 */
[----:B------:R-:W-:-:S04]  /*0fb0*/  @!P0 IMAD.IADD R6, R0, 0x1, -R7 ;  /* 0x0000000100068824 */ /* 0x000fc800078e0a07 */
[----:B------:R-:W-:Y:S02]  /*0fc0*/  @!P0 IMAD R6, R6, 0x4, R3 ;  /* 0x0000000406068824 */ /* 0x000fe400078e0203 */
[----:B------:R-:W-:Y:S04]  /*0fd0*/  @!P0 LDS R3, [R2] ;  /* 0x0000000002038984 */ /* 0x000fe80000000800 */
[----:B------:R-:W0:Y:S02]  /*0fe0*/  @!P0 LDS R6, [R6] ;  /* 0x0000000006068984 */ /* 0x000e240000000800 */
[----:B0-----:R-:W-:Y:S01]  /*0ff0*/  @!P0 FADD R13, R6, R3 ;  /* 0x00000003060d8221 */ /* 0x001fe20000000000 */
[----:B------:R-:W-:-:S04]  /*1000*/  MOV R3, R4 ;  /* 0x0000000400037202 */ /* 0x000fc80000000f00 */
[----:B------:R-:W-:Y:S04]  /*1010*/  @!P0 STS [R2], R13 ;  /* 0x0000000d02008388 */ /* 0x000fe80000000800 */
[----:B------:R-:W-:Y:S01]  /*1020*/  @!P1 STS [R4+0x400], R9 ;  /* 0x0004000904009388 */ /* 0x000fe20000000800 */
[----:B------:R-:W-:Y:S06]  /*1030*/  BAR.SYNC.DEFER_BLOCKING 0x0 ;  /* 0x0000000000007b1d */ /* 0x000fec0000010000 */
[----:B------:R-:W0:Y:S02]  /*1040*/  LDS R7, [R3+0x400] ;  /* 0x0004000003077984 */ /* 0x000e240000000800 */
[----:B0-----:R-:W-:-:S02]  /*1050*/  IABS R15, R7 ;  /* 0x00000007000f7213 */ /* 0x001fc40000000000 */
[----:B------:R-:W-:Y:S02]  /*1060*/  IABS R12, R7 ;  /* 0x00000007000c7213 */ /* 0x000fe40000000000 */
[----:B------:R-:W0:Y:S01]  /*1070*/  I2F.RP R8, R15 ;  /* 0x0000000f00087306 */ /* 0x000e220000209400 */
[----:B------:R-:W-:-:S07]  /*1080*/  ISETP.NE.AND P3, PT, R7, RZ, PT ;  /* 0x000000ff0700720c */ /* 0x000fce0003f65270 */
[----:B0-----:R-:W0:Y:S02]  /*1090*/  MUFU.RCP R8, R8 ;  /* 0x0000000800087308 */ /* 0x001e240000001000 */
[----:B0-----:R-:W-:-:S06]  /*10a0*/  VIADD R10, R8, 0xffffffe ;  /* 0x0ffffffe080a7836 */ /* 0x001fcc0000000000 */
[----:B------:R0:W1:Y:S02]  /*10b0*/  F2I.FTZ.U32.TRUNC.NTZ R11, R10 ;  /* 0x0000000a000b7305 */ /* 0x000064000021f000 */
[----:B0-----:R-:W-:Y:S02]  /*10c0*/  HFMA2 R10, -RZ, RZ, 0, 0 ;  /* 0x00000000ff0a7431 */ /* 0x001fe400000001ff */
[----:B-1----:R-:W-:-:S04]  /*10d0*/  IMAD.MOV R6, RZ, RZ, -R11 ;  /* 0x000000ffff067224 */ /* 0x002fc800078e0a0b */
[----:B------:R-:W-:Y:S02]  /*10e0*/  IMAD R9, R6, R15, RZ ;  /* 0x0000000f06097224 */ /* 0x000fe400078e02ff */
[----:B------:R-:W-:Y:S02]  /*10f0*/  IMAD.MOV.U32 R6, RZ, RZ, R5 ;  /* 0x000000ffff067224 */ /* 0x000fe400078e0005 */
[----:B------:R-:W-:-:S04]  /*1100*/  IMAD.HI.U32 R11, R11, R9, R10 ;  /* 0x000000090b0b7227 */ /* 0x000fc800078e000a */
[----:B------:R-:W-:Y:S02]  /*1110*/  IMAD.MOV R9, RZ, RZ, -R12 ;  /* 0x000000ffff097224 */ /* 0x000fe400078e0a0c */
[----:B------:R-:W-:-:S04]  /*1120*/  IMAD.HI.U32 R8, R11, R6, RZ ;  /* 0x000000060b087227 */ /* 0x000fc800078e00ff */
[----:B------:R-:W-:-:S05]  /*1130*/  IMAD R8, R8, R9, R5 ;  /* 0x0000000908087224 */ /* 0x000fca00078e0205 */
[----:B------:R-:W-:-:S13]  /*1140*/  ISETP.GT.U32.AND P0, PT, R15, R8, PT ;  /* 0x000000080f00720c */ /* 0x000fda0003f04070 */
[----:B------:R-:W-:Y:S01]  /*1150*/  @!P0 IMAD.IADD R8, R8, 0x1, -R15 ;  /* 0x0000000108088824 */ /* 0x000fe200078e0a0f */
[----:B------:R-:W-:-:S04]  /*1160*/  PLOP3.LUT P0, PT, P2, PT, PT, 0x80, 0x8 ;  /* 0x000000000008781c */ /* 0x000fc8000170f070 */
[----:B------:R-:W-:-:S13]  /*1170*/  ISETP.GT.U32.AND P4, PT, R15, R8, PT ;  /* 0x000000080f00720c */ /* 0x000fda0003f84070 */
[----:B------:R-:W-:-:S05]  /*1180*/  @!P4 IMAD.IADD R8, R8, 0x1, -R15 ;  /* 0x000000010808c824 */ /* 0x000fca00078e0a0f */
[----:B------:R-:W-:Y:S02]  /*1190*/  @!P0 IADD3 R8, PT, PT, -R8, RZ, RZ ;  /* 0x000000ff08088210 */ /* 0x000fe40007ffe1ff */
[----:B------:R-:W-:-:S04]  /*11a0*/  @!P3 LOP3.LUT R8, RZ, R7, RZ, 0x33, !PT ;  /* 0x00000007ff08b212 */ /* 0x000fc800078e33ff */
[----:B------:R-:W-:-:S13]  /*11b0*/  ISETP.NE.AND P3, PT, R8, RZ, PT ;  /* 0x000000ff0800720c */ /* 0x000fda0003f65270 */
[----:B------:R-:W-:Y:S05]  /*11c0*/  @!P3 BRA `(.L_x_12) ;  /* 0xfffffffc001cb947 */ /* 0x000fea000383ffff */
.L_x_11:
[----:B------:R-:W-:Y:S05]  /*11d0*/  @P1 EXIT ;  /* 0x000000000000194d */ /* 0x000fea0003800000 */
[----:B------:R-:W0:Y:S01]  /*11e0*/  LDS R3, [R2] ;  /* 0x0000000002037984 */ /* 0x000e220000000800 */
[----:B------:R-:W0:Y:S03]  /*11f0*/  LDC.64 R4, c[0x0][0x3a0] ;  /* 0x0000e800ff047b82 */ /* 0x000e260000000a00 */
[----:B0-----:R-:W-:Y:S01]  /*1200*/  STG.E desc[UR8][R4.64], R3 ;  /* 0x0000000304007986 */ /* 0x001fe2000c101908 */
[----:B------:R-:W-:Y:S05]  /*1210*/  EXIT ;  /* 0x000000000000794d */ /* 0x000fea0003800000 */
        .weak           $__internal_0_$__cuda_sm20_div_rn_f64_full
        .type           $__internal_0_$__cuda_sm20_div_rn_f64_full,@function
        .size           $__internal_0_$__cuda_sm20_div_rn_f64_full,(.L_x_19 - $__internal_0_$__cuda_sm20_div_rn_f64_full)
$__internal_0_$__cuda_sm20_div_rn_f64_full:
[C---:B------:R-:W-:Y:S01]  /*1220*/  FSETP.GEU.AND P0, PT, |R5|.reuse, 1.469367938527859385e-39, PT ;  /* 0x001000000500780b */ /* 0x040fe20003f0e200 */
[----:B------:R-:W-:Y:S01]  /*1230*/  IMAD.MOV.U32 R8, RZ, RZ, 0x1 ;  /* 0x00000001ff087424 */ /* 0x000fe200078e00ff */
[C---:B------:R-:W-:Y:S02]  /*1240*/  LOP3.LUT R2, R5.reuse, 0x800fffff, RZ, 0xc0, !PT ;  /* 0x800fffff05027812 */ /* 0x040fe400078ec0ff */
[----:B------:R-:W-:Y:S02]  /*1250*/  LOP3.LUT R15, R5, 0x7ff00000, RZ, 0xc0, !PT ;  /* 0x7ff00000050f7812 */ /* 0x000fe400078ec0ff */
[----:B------:R-:W-:Y:S01]  /*1260*/  LOP3.LUT R3, R2, 0x3ff00000, RZ, 0xfc, !PT ;  /* 0x3ff0000002037812 */ /* 0x000fe200078efcff */
[----:B------:R-:W-:Y:S01]  /*1270*/  IMAD.MOV.U32 R2, RZ, RZ, R4 ;  /* 0x000000ffff027224 */ /* 0x000fe200078e0004 */
[----:B------:R-:W-:Y:S02]  /*1280*/  LOP3.LUT R14, R7, 0x7ff00000, RZ, 0xc0, !PT ;  /* 0x7ff00000070e7812 */ /* 0x000fe400078ec0ff */
[----:B------:R-:W-:-:S02]  /*1290*/  MOV R11, 0x1ca00000 ;  /* 0x1ca00000000b7802 */ /* 0x000fc40000000f00 */
[----:B------:R-:W-:Y:S01]  /*12a0*/  ISETP.GE.U32.AND P1, PT, R14, R15, PT ;  /* 0x0000000f0e00720c */ /* 0x000fe20003f26070 */
[----:B------:R-:W-:Y:S01]  /*12b0*/  @!P0 DMUL R2, R4, 8.98846567431157953865e+307 ;  /* 0x7fe0000004028828 */ /* 0x000fe20000000000 */
[----:B------:R-:W-:-:S05]  /*12c0*/  IMAD.MOV.U32 R21, RZ, RZ, R14 ;  /* 0x000000ffff157224 */ /* 0x000fca00078e000e */
[----:B------:R-:W0:Y:S02]  /*12d0*/  MUFU.RCP64H R9, R3 ;  /* 0x0000000300097308 */ /* 0x000e240000001800 */
[----:B0-----:R-:W-:-:S08]  /*12e0*/  DFMA R12, R8, -R2, 1 ;  /* 0x3ff00000080c742b */ /* 0x001fd00000000802 */
[----:B------:R-:W-:-:S08]  /*12f0*/  DFMA R12, R12, R12, R12 ;  /* 0x0000000c0c0c722b */ /* 0x000fd0000000000c */
[----:B------:R-:W-:Y:S01]  /*1300*/  DFMA R12, R8, R12, R8 ;  /* 0x0000000c080c722b */ /* 0x000fe20000000008 */
[----:B------:R-:W-:Y:S01]  /*1310*/  SEL R9, R11, 0x63400000, !P1 ;  /* 0x634000000b097807 */ /* 0x000fe20004800000 */
[----:B------:R-:W-:Y:S01]  /*1320*/  IMAD.MOV.U32 R8, RZ, RZ, R6 ;  /* 0x000000ffff087224 */ /* 0x000fe200078e0006 */
[----:B------:R-:W-:Y:S02]  /*1330*/  FSETP.GEU.AND P1, PT, |R7|, 1.469367938527859385e-39, PT ;  /* 0x001000000700780b */ /* 0x000fe40003f2e200 */
[----:B------:R-:W-:-:S03]  /*1340*/  LOP3.LUT R9, R9, 0x800fffff, R7, 0xf8, !PT ;  /* 0x800fffff09097812 */ /* 0x000fc600078ef807 */
[----:B------:R-:W-:-:S08]  /*1350*/  DFMA R16, R12, -R2, 1 ;  /* 0x3ff000000c10742b */ /* 0x000fd00000000802 */
[----:B------:R-:W-:Y:S01]  /*1360*/  DFMA R12, R12, R16, R12 ;  /* 0x000000100c0c722b */ /* 0x000fe2000000000c */
[----:B------:R-:W-:Y:S10]  /*1370*/  @P1 BRA `(.L_x_13) ;  /* 0x0000000000201947 */ /* 0x000ff40003800000 */
[----:B------:R-:W-:Y:S02]  /*1380*/  LOP3.LUT R17, R5, 0x7ff00000, RZ, 0xc0, !PT ;  /* 0x7ff0000005117812 */ /* 0x000fe400078ec0ff */
[----:B------:R-:W-:Y:S02]  /*1390*/  MOV R16, RZ ;  /* 0x000000ff00107202 */ /* 0x000fe40000000f00 */
[----:B------:R-:W-:-:S04]  /*13a0*/  ISETP.GE.U32.AND P1, PT, R14, R17, PT ;  /* 0x000000110e00720c */ /* 0x000fc80003f26070 */
[----:B------:R-:W-:-:S04]  /*13b0*/  SEL R17, R11, 0x63400000, !P1 ;  /* 0x634000000b117807 */ /* 0x000fc80004800000 */
[----:B------:R-:W-:-:S04]  /*13c0*/  LOP3.LUT R17, R17, 0x80000000, R7, 0xf8, !PT ;  /* 0x8000000011117812 */ /* 0x000fc800078ef807 */
[----:B------:R-:W-:-:S06]  /*13d0*/  LOP3.LUT R17, R17, 0x100000, RZ, 0xfc, !PT ;  /* 0x0010000011117812 */ /* 0x000fcc00078efcff */
[----:B------:R-:W-:-:S10]  /*13e0*/  DFMA R8, R8, 2, -R16 ;  /* 0x400000000808782b */ /* 0x000fd40000000810 */
[----:B------:R-:W-:-:S07]  /*13f0*/  LOP3.LUT R21, R9, 0x7ff00000, RZ, 0xc0, !PT ;  /* 0x7ff0000009157812 */ /* 0x000fce00078ec0ff */
.L_x_13:
[----:B------:R-:W-:Y:S01]  /*1400*/  IMAD.MOV.U32 R20, RZ, RZ, R15 ;  /* 0x000000ffff147224 */ /* 0x000fe200078e000f */
[----:B------:R-:W-:Y:S01]  /*1410*/  @!P0 LOP3.LUT R20, R3, 0x7ff00000, RZ, 0xc0, !PT ;  /* 0x7ff0000003148812 */ /* 0x000fe200078ec0ff */
[----:B------:R-:W-:Y:S01]  /*1420*/  VIADD R15, R21, 0xffffffff ;  /* 0xffffffff150f7836 */ /* 0x000fe20000000000 */
[----:B------:R-:W-:Y:S02]  /*1430*/  DMUL R16, R12, R8 ;  /* 0x000000080c107228 */ /* 0x000fe40000000000 */
[----:B------:R-:W-:Y:S02]  /*1440*/  IADD3 R22, PT, PT, R20, -0x1, RZ ;  /* 0xffffffff14167810 */ /* 0x000fe40007ffe0ff */
[----:B------:R-:W-:-:S04]  /*1450*/  ISETP.GT.U32.AND P0, PT, R15, 0x7feffffe, PT ;  /* 0x7feffffe0f00780c */ /* 0x000fc80003f04070 */
[----:B------:R-:W-:Y:S01]  /*1460*/  ISETP.GT.U32.OR P0, PT, R22, 0x7feffffe, P0 ;  /* 0x7feffffe1600780c */ /* 0x000fe20000704470 */
[----:B------:R-:W-:-:S08]  /*1470*/  DFMA R18, R16, -R2, R8 ;  /* 0x800000021012722b */ /* 0x000fd00000000008 */
[----:B------:R-:W-:-:S04]  /*1480*/  DFMA R12, R12, R18, R16 ;  /* 0x000000120c0c722b */ /* 0x000fc80000000010 */
[----:B------:R-:W-:Y:S07]  /*1490*/  @P0 BRA `(.L_x_14) ;  /* 0x00000000006c0947 */ /* 0x000fee0003800000 */
[----:B------:R-:W-:-:S04]  /*14a0*/  LOP3.LUT R7, R5, 0x7ff00000, RZ, 0xc0, !PT ;  /* 0x7ff0000005077812 */ /* 0x000fc800078ec0ff */
[CC--:B------:R-:W-:Y:S02]  /*14b0*/  VIADDMNMX R6, R14.reuse, -R7.reuse, 0xb9600000, !PT ;  /* 0xb96000000e067446 */ /* 0x0c0fe40007800907 */
[----:B------:R-:W-:Y:S02]  /*14c0*/  ISETP.GE.U32.AND P0, PT, R14, R7, PT ;  /* 0x000000070e00720c */ /* 0x000fe40003f06070 */
[----:B------:R-:W-:Y:S02]  /*14d0*/  VIMNMX R6, PT, PT, R6, 0x46a00000, PT ;  /* 0x46a0000006067848 */ /* 0x000fe40003fe0100 */
[----:B------:R-:W-:-:S05]  /*14e0*/  SEL R11, R11, 0x63400000, !P0 ;  /* 0x634000000b0b7807 */ /* 0x000fca0004000000 */
[----:B------:R-:W-:Y:S01]  /*14f0*/  IMAD.IADD R11, R6, 0x1, -R11 ;  /* 0x00000001060b7824 */ /* 0x000fe200078e0a0b */
[----:B------:R-:W-:-:S03]  /*1500*/  MOV R6, RZ ;  /* 0x000000ff00067202 */ /* 0x000fc60000000f00 */
[----:B------:R-:W-:-:S06]  /*1510*/  VIADD R7, R11, 0x7fe00000 ;  /* 0x7fe000000b077836 */ /* 0x000fcc0000000000 */
[----:B------:R-:W-:-:S10]  /*1520*/  DMUL R14, R12, R6 ;  /* 0x000000060c0e7228 */ /* 0x000fd40000000000 */
[----:B------:R-:W-:-:S13]  /*1530*/  FSETP.GTU.AND P0, PT, |R15|, 1.469367938527859385e-39, PT ;  /* 0x001000000f00780b */ /* 0x000fda0003f0c200 */
[----:B------:R-:W-:Y:S05]  /*1540*/  @P0 BRA `(.L_x_15) ;  /* 0x0000000000940947 */ /* 0x000fea0003800000 */
[----:B------:R-:W-:Y:S01]  /*1550*/  DFMA R2, R12, -R2, R8 ;  /* 0x800000020c02722b */ /* 0x000fe20000000008 */
[----:B------:R-:W-:-:S09]  /*1560*/  IMAD.MOV.U32 R6, RZ, RZ, RZ ;  /* 0x000000ffff067224 */ /* 0x000fd200078e00ff */
[C---:B------:R-:W-:Y:S02]  /*1570*/  FSETP.NEU.AND P0, PT, R3.reuse, RZ, PT ;  /* 0x000000ff0300720b */ /* 0x040fe40003f0d000 */
[----:B------:R-:W-:-:S04]  /*1580*/  LOP3.LUT R5, R3, 0x80000000, R5, 0x48, !PT ;  /* 0x8000000003057812 */ /* 0x000fc800078e4805 */
[----:B------:R-:W-:-:S07]  /*1590*/  LOP3.LUT R7, R5, R7, RZ, 0xfc, !PT ;  /* 0x0000000705077212 */ /* 0x000fce00078efcff */
[----:B------:R-:W-:Y:S05]  /*15a0*/  @!P0 BRA `(.L_x_15) ;  /* 0x00000000007c8947 */ /* 0x000fea0003800000 */
[----:B------:R-:W-:Y:S01]  /*15b0*/  IMAD.MOV R3, RZ, RZ, -R11 ;  /* 0x000000ffff037224 */ /* 0x000fe200078e0a0b */
[----:B------:R-:W-:Y:S01]  /*15c0*/  MOV R2, RZ ;  /* 0x000000ff00027202 */ /* 0x000fe20000000f00 */
[----:B------:R-:W-:Y:S01]  /*15d0*/  DMUL.RP R6, R12, R6 ;  /* 0x000000060c067228 */ /* 0x000fe20000008000 */
[----:B------:R-:W-:-:S04]  /*15e0*/  IADD3 R11, PT, PT, -R11, -0x43300000, RZ ;  /* 0xbcd000000b0b7810 */ /* 0x000fc80007ffe1ff */
[----:B------:R-:W-:-:S05]  /*15f0*/  DFMA R2, R14, -R2, R12 ;  /* 0x800000020e02722b */ /* 0x000fca000000000c */
[----:B------:R-:W-:-:S05]  /*1600*/  LOP3.LUT R5, R7, R5, RZ, 0x3c, !PT ;  /* 0x0000000507057212 */ /* 0x000fca00078e3cff */
[----:B------:R-:W-:-:S04]  /*1610*/  FSETP.NEU.AND P0, PT, |R3|, R11, PT ;  /* 0x0000000b0300720b */ /* 0x000fc80003f0d200 */
[----:B------:R-:W-:Y:S02]  /*1620*/  FSEL R14, R6, R14, !P0 ;  /* 0x0000000e060e7208 */ /* 0x000fe40004000000 */
[----:B------:R-:W-:Y:S01]  /*1630*/  FSEL R15, R5, R15, !P0 ;  /* 0x0000000f050f7208 */ /* 0x000fe20004000000 */
[----:B------:R-:W-:Y:S06]  /*1640*/  BRA `(.L_x_15) ;  /* 0x0000000000547947 */ /* 0x000fec0003800000 */
.L_x_14:
[----:B------:R-:W-:-:S14]  /*1650*/  DSETP.NAN.AND P0, PT, R6, R6, PT ;  /* 0x000000060600722a */ /* 0x000fdc0003f08000 */
[----:B------:R-:W-:Y:S05]  /*1660*/  @P0 BRA `(.L_x_16) ;  /* 0x0000000000440947 */ /* 0x000fea0003800000 */
[----:B------:R-:W-:-:S14]  /*1670*/  DSETP.NAN.AND P0, PT, R4, R4, PT ;  /* 0x000000040400722a */ /* 0x000fdc0003f08000 */
[----:B------:R-:W-:Y:S05]  /*1680*/  @P0 BRA `(.L_x_17) ;  /* 0x0000000000300947 */ /* 0x000fea0003800000 */
[----:B------:R-:W-:Y:S01]  /*1690*/  ISETP.NE.AND P0, PT, R21, R20, PT ;  /* 0x000000141500720c */ /* 0x000fe20003f05270 */
[----:B------:R-:W-:Y:S02]  /*16a0*/  IMAD.MOV.U32 R14, RZ, RZ, 0x0 ;  /* 0x00000000ff0e7424 */ /* 0x000fe400078e00ff */
[----:B------:R-:W-:-:S10]  /*16b0*/  IMAD.MOV.U32 R15, RZ, RZ, -0x80000 ;  /* 0xfff80000ff0f7424 */ /* 0x000fd400078e00ff */
[----:B------:R-:W-:Y:S05]  /*16c0*/  @!P0 BRA `(.L_x_15) ;  /* 0x0000000000348947 */ /* 0x000fea0003800000 */
[----:B------:R-:W-:Y:S02]  /*16d0*/  ISETP.NE.AND P0, PT, R21, 0x7ff00000, PT ;  /* 0x7ff000001500780c */ /* 0x000fe40003f05270 */
[----:B------:R-:W-:Y:S02]  /*16e0*/  LOP3.LUT R15, R7, 0x80000000, R5, 0x48, !PT ;  /* 0x80000000070f7812 */ /* 0x000fe400078e4805 */
[----:B------:R-:W-:-:S13]  /*16f0*/  ISETP.EQ.OR P0, PT, R20, RZ, !P0 ;  /* 0x000000ff1400720c */ /* 0x000fda0004702670 */
[----:B------:R-:W-:Y:S02]  /*1700*/  @P0 LOP3.LUT R2, R15, 0x7ff00000, RZ, 0xfc, !PT ;  /* 0x7ff000000f020812 */ /* 0x000fe400078efcff */
[----:B------:R-:W-:Y:S01]  /*1710*/  @!P0 MOV R14, RZ ;  /* 0x000000ff000e8202 */ /* 0x000fe20000000f00 */
[----:B------:R-:W-:Y:S02]  /*1720*/  @P0 IMAD.MOV.U32 R14, RZ, RZ, RZ ;  /* 0x000000ffff0e0224 */ /* 0x000fe400078e00ff */
[----:B------:R-:W-:Y:S01]  /*1730*/  @P0 IMAD.MOV.U32 R15, RZ, RZ, R2 ;  /* 0x000000ffff0f0224 */ /* 0x000fe200078e0002 */
[----:B------:R-:W-:Y:S06]  /*1740*/  BRA `(.L_x_15) ;  /* 0x0000000000147947 */ /* 0x000fec0003800000 */
.L_x_17:
[----:B------:R-:W-:Y:S02]  /*1750*/  LOP3.LUT R15, R5, 0x80000, RZ, 0xfc, !PT ;  /* 0x00080000050f7812 */ /* 0x000fe400078efcff */
[----:B------:R-:W-:Y:S01]  /*1760*/  MOV R14, R4 ;  /* 0x00000004000e7202 */ /* 0x000fe20000000f00 */
[----:B------:R-:W-:Y:S06]  /*1770*/  BRA `(.L_x_15) ;  /* 0x0000000000087947 */ /* 0x000fec0003800000 */
.L_x_16:
[----:B------:R-:W-:Y:S01]  /*1780*/  LOP3.LUT R15, R7, 0x80000, RZ, 0xfc, !PT ;  /* 0x00080000070f7812 */ /* 0x000fe200078efcff */
[----:B------:R-:W-:-:S07]  /*1790*/  IMAD.MOV.U32 R14, RZ, RZ, R6 ;  /* 0x000000ffff0e7224 */ /* 0x000fce00078e0006 */
.L_x_15:
[----:B------:R-:W-:Y:S01]  /*17a0*/  IMAD.MOV.U32 R11, RZ, RZ, 0x0 ;  /* 0x00000000ff0b7424 */ /* 0x000fe200078e00ff */
[----:B------:R-:W-:Y:S01]  /*17b0*/  MOV R3, R15 ;  /* 0x0000000f00037202 */ /* 0x000fe20000000f00 */
[----:B------:R-:W-:Y:S02]  /*17c0*/  IMAD.MOV.U32 R2, RZ, RZ, R14 ;  /* 0x000000ffff027224 */ /* 0x000fe400078e000e */
[----:B------:R-:W-:Y:S05]  /*17d0*/  RET.REL.NODEC R10 `(PreSum) ;  /* 0xffffffe80a087950 */ /* 0x000fea0003c3ffff */
.L_x_18:
[----:B------:R-:W-:-:S00]  /*17e0*/  BRA `(.L_x_18) ;  /* 0xfffffffc00fc7947 */ /* 0x000fc0000383ffff */
[----:B------:R-:W-:-:S00]  /*17f0*/  NOP ;  /* 0x0000000000007918 */ /* 0x000fc00000000000 */
        /* <DEDUP_REMOVED lines=8> */
.L_x_19:


//--------------------- .nv.shared.PreSum         --------------------------
	.section	.nv.shared.PreSum,"aw",@nobits
	.sectionflags	@""
	.align	4
.nv.shared.PreSum:
	.zero		2052


//--------------------- .nv.shared.reserved.0     --------------------------
	.section	.nv.shared.reserved.0,"aw",@nobits
	.weak		__nv_reservedSMEM_offset_0_alias
	.size		__nv_reservedSMEM_offset_0_alias, 0, 64
	.other		__nv_reservedSMEM_offset_0_alias,@"STO_CUDA_RESERVED_SHARED STV_DEFAULT"
__nv_reservedSMEM_offset_0_alias:
	.zero		0
	.zero		64


//--------------------- .nv.constant0.PreSum      --------------------------
	.section	.nv.constant0.PreSum,"a",@progbits
	.sectionflags	@""
	.align	4
.nv.constant0.PreSum:
	.zero		936


//--------------------- SYMBOLS --------------------------

	.type		.nv.reservedSmem.offset0,@object
	.size		.nv.reservedSmem.offset0,0x4
	.type		.nv.reservedSmem.cap,@object
	.size		.nv.reservedSmem.cap,0x4
